	.headerflags	@"EF_CUDA_TEXMODE_UNIFIED EF_CUDA_64BIT_ADDRESS EF_CUDA_ACCELERATORS EF_CUDA_SM90 EF_CUDA_VIRTUAL_SM(EF_CUDA_SM90)"
	.elftype	@"ET_EXEC"


//--------------------- .nv.info                  --------------------------
	.section	.nv.info,"",@"SHT_CUDA_INFO"
	.align	4


	//----- nvinfo : EIATTR_REGCOUNT
	.align		4
        /*0000*/ 	.byte	0x04, 0x2f
        /*0002*/ 	.short	(.L_1 - .L_0)
	.align		4
.L_0:
        /*0004*/ 	.word	index@(triton_poi_fused_convolution_5)
        /*0008*/ 	.word	0x0000000a


	//----- nvinfo : EIATTR_MIN_STACK_SIZE
	.align		4
.L_1:
        /*000c*/ 	.byte	0x04, 0x12
        /*000e*/ 	.short	(.L_3 - .L_2)
	.align		4
.L_2:
        /*0010*/ 	.word	index@(triton_poi_fused_convolution_5)
        /*0014*/ 	.word	0x00000000


	//----- nvinfo : EIATTR_FRAME_SIZE
	.align		4
.L_3:
        /*0018*/ 	.byte	0x04, 0x11
        /*001a*/ 	.short	(.L_5 - .L_4)
	.align		4
.L_4:
        /*001c*/ 	.word	index@(triton_poi_fused_convolution_5)
        /*0020*/ 	.word	0x00000000


	//----- nvinfo : EIATTR_MIN_STACK_SIZE
	.align		4
.L_5:
        /*0024*/ 	.byte	0x04, 0x12
        /*0026*/ 	.short	(.L_7 - .L_6)
	.align		4
.L_6:
        /*0028*/ 	.word	index@(triton_poi_fused_convolution_5)
        /*002c*/ 	.word	0x00000000
.L_7:


//--------------------- .nv.info.triton_poi_fused_convolution_5 --------------------------
	.section	.nv.info.triton_poi_fused_convolution_5,"",@"SHT_CUDA_INFO"
	.sectionflags	@""
	.align	4


	//----- nvinfo : EIATTR_CUDA_API_VERSION
	.align		4
        /*0000*/ 	.byte	0x04, 0x37
        /*0002*/ 	.short	(.L_9 - .L_8)
.L_8:
        /*0004*/ 	.word	0x0000007c


	//----- nvinfo : EIATTR_KPARAM_INFO
	.align		4
.L_9:
        /*0008*/ 	.byte	0x04, 0x17
        /*000a*/ 	.short	(.L_11 - .L_10)
.L_10:
        /*000c*/ 	.word	0x00000000
        /*0010*/ 	.short	0x0002
        /*0012*/ 	.short	0x0010
        /*0014*/ 	.byte	0x00, 0xf0, 0x11, 0x00


	//----- nvinfo : EIATTR_KPARAM_INFO
	.align		4
.L_11:
        /*0018*/ 	.byte	0x04, 0x17
        /*001a*/ 	.short	(.L_13 - .L_12)
.L_12:
        /*001c*/ 	.word	0x00000000
        /*0020*/ 	.short	0x0001
        /*0022*/ 	.short	0x0008
        /*0024*/ 	.byte	0x00, 0xf4, 0x21, 0x00


	//----- nvinfo : EIATTR_KPARAM_INFO
	.align		4
.L_13:
        /*0028*/ 	.byte	0x04, 0x17
        /*002a*/ 	.short	(.L_15 - .L_14)
.L_14:
        /*002c*/ 	.word	0x00000000
        /*0030*/ 	.short	0x0000
        /*0032*/ 	.short	0x0000
        /*0034*/ 	.byte	0x00, 0xf4, 0x21, 0x00


	//----- nvinfo : EIATTR_SPARSE_MMA_MASK
	.align		4
.L_15:
        /*0038*/ 	.byte	0x03, 0x50
        /*003a*/ 	.short	0x0000


	//----- nvinfo : EIATTR_MAXREG_COUNT
	.align		4
        /*003c*/ 	.byte	0x03, 0x1b
        /*003e*/ 	.short	0x00ff


	//----- nvinfo : EIATTR_EXIT_INSTR_OFFSETS
	.align		4
        /*0040*/ 	.byte	0x04, 0x1c
        /*0042*/ 	.short	(.L_17 - .L_16)


	//   ....[0]....
.L_16:
        /*0044*/ 	.word	0x00000100


	//   ....[1]....
        /*0048*/ 	.word	0x00000120


	//----- nvinfo : EIATTR_REQNTID
	.align		4
.L_17:
        /*004c*/ 	.byte	0x04, 0x10
        /*004e*/ 	.short	(.L_19 - .L_18)
.L_18:
        /*0050*/ 	.word	0x00000080
        /*0054*/ 	.word	0x00000001
        /*0058*/ 	.word	0x00000001


	//----- nvinfo : EIATTR_CBANK_PARAM_SIZE
	.align		4
.L_19:
        /*005c*/ 	.byte	0x03, 0x19
        /*005e*/ 	.short	0x0014


	//----- nvinfo : EIATTR_PARAM_CBANK
	.align		4
        /*0060*/ 	.byte	0x04, 0x0a
        /*0062*/ 	.short	(.L_21 - .L_20)
	.align		4
.L_20:
        /*0064*/ 	.word	index@(.nv.constant0.triton_poi_fused_convolution_5)
        /*0068*/ 	.short	0x0210
        /*006a*/ 	.short	0x0014


	//----- nvinfo : EIATTR_SW_WAR
	.align		4
.L_21:
        /*006c*/ 	.byte	0x04, 0x36
        /*006e*/ 	.short	(.L_23 - .L_22)
.L_22:
        /*0070*/ 	.word	0x00000008
.L_23:


//--------------------- .nv.callgraph             --------------------------
	.section	.nv.callgraph,"",@"SHT_CUDA_CALLGRAPH"
	.align	4
	.sectionentsize	8
	.align		4
        /*0000*/ 	.word	0x00000000
	.align		4
        /*0004*/ 	.word	0xffffffff
	.align		4
        /*0008*/ 	.word	0x00000000
	.align		4
        /*000c*/ 	.word	0xfffffffe
	.align		4
        /*0010*/ 	.word	0x00000000
	.align		4
        /*0014*/ 	.word	0xfffffffd
	.align		4
        /*0018*/ 	.word	0x00000000
	.align		4
        /*001c*/ 	.word	0xfffffffc


//--------------------- .text.triton_poi_fused_convolution_5 --------------------------
	.section	.text.triton_poi_fused_convolution_5,"ax",@progbits
	.align	128
        .global         triton_poi_fused_convolution_5
        .type           triton_poi_fused_convolution_5,@function
        .size           triton_poi_fused_convolution_5,(.L_x_1 - triton_poi_fused_convolution_5)
        .other          triton_poi_fused_convolution_5,@"STO_CUDA_ENTRY STV_DEFAULT"
triton_poi_fused_convolution_5:
.text.triton_poi_fused_convolution_5:
[----:B------:R-:W0:Y:S02]  /*0000*/  LDC R1, c[0x0][0x28] ;  /* 0x00000a00ff017b82 */ /* 0x000e240000000800 */
[----:B------:R-:W1:Y:S01]  /*0010*/  S2R R0, SR_TID.X ;  /* 0x0000000000007919 */ /* 0x000e620000002100 */
[----:B------:R-:W2:Y:S01]  /*0020*/  LDC.64 R2, c[0x0][0x210] ;  /* 0x00008400ff027b82 */ /* 0x000ea20000000a00 */
[----:B------:R-:W-:Y:S01]  /*0030*/  ULDC.64 UR4, c[0x0][0x208] ;  /* 0x0000820000047ab9 */ /* 0x000fe20000000a00 */
[----:B------:R-:W3:Y:S06]  /*0040*/  S2R R7, SR_CTAID.X ;  /* 0x0000000000077919 */ /* 0x000eec0000002500 */
[----:B------:R-:W4:Y:S01]  /*0050*/  LDC.64 R4, c[0x0][0x218] ;  /* 0x00008600ff047b82 */ /* 0x000f220000000a00 */
[----:B-1----:R-:W-:Y:S01]  /*0060*/  SHF.L.U32 R0, R0, 0x1, RZ ;  /* 0x0000000100007819 */ /* 0x002fe200000006ff */
[----:B----4-:R-:W4:Y:S03]  /*0070*/  LDG.E R4, desc[UR4][R4.64] ;  /* 0x0000000404047981 */ /* 0x010f26000c1e1900 */
[----:B------:R-:W-:-:S04]  /*0080*/  LOP3.LUT R0, R0, 0xfe, RZ, 0xc0, !PT ;  /* 0x000000fe00007812 */ /* 0x000fc800078ec0ff */
[----:B---3--:R-:W-:-:S04]  /*0090*/  LEA R7, R7, R0, 0x8 ;  /* 0x0000000007077211 */ /* 0x008fc800078e40ff */
[C---:B------:R-:W-:Y:S01]  /*00a0*/  ISETP.GE.AND P0, PT, R7.reuse, 0xc4, PT ;  /* 0x000000c40700780c */ /* 0x040fe20003f06270 */
[----:B--2---:R-:W-:Y:S01]  /*00b0*/  IMAD.WIDE R2, R7, 0x4, R2 ;  /* 0x0000000407027825 */ /* 0x004fe200078e0202 */
[----:B------:R-:W-:-:S11]  /*00c0*/  CS2R R6, SRZ ;  /* 0x0000000000067805 */ /* 0x000fd6000001ff00 */
[----:B------:R-:W4:Y:S02]  /*00d0*/  @!P0 LDG.E.64 R6, desc[UR4][R2.64] ;  /* 0x0000000402068981 */ /* 0x000f24000c1e1b00 */
[C---:B----4-:R-:W-:Y:S01]  /*00e0*/  FADD R6, R4.reuse, R6 ;  /* 0x0000000604067221 */ /* 0x050fe20000000000 */
[----:B------:R-:W-:Y:S01]  /*00f0*/  FADD R7, R4, R7 ;  /* 0x0000000704077221 */ /* 0x000fe20000000000 */
[----:B------:R-:W-:Y:S06]  /*0100*/  @P0 EXIT ;  /* 0x000000000000094d */ /* 0x000fec0003800000 */
[----:B------:R-:W-:Y:S01]  /*0110*/  STG.E.64 desc[UR4][R2.64], R6 ;  /* 0x0000000602007986 */ /* 0x000fe2000c101b04 */
[----:B------:R-:W-:Y:S05]  /*0120*/  EXIT ;  /* 0x000000000000794d */ /* 0x000fea0003800000 */
.L_x_0:
[----:B------:R-:W-:-:S00]  /*0130*/  BRA `(.L_x_0) ;  /* 0xfffffffc00fc7947 */ /* 0x000fc0000383ffff */
[----:B------:R-:W-:-:S00]  /*0140*/  NOP ;  /* 0x0000000000007918 */ /* 0x000fc00000000000 */
        /* <DEDUP_REMOVED lines=11> */
.L_x_1:


//--------------------- .nv.constant0.triton_poi_fused_convolution_5 --------------------------
	.section	.nv.constant0.triton_poi_fused_convolution_5,"a",@progbits
	.sectionflags	@""
	.align	4
.nv.constant0.triton_poi_fused_convolution_5:
	.zero		548
